	.headerflags	@"EF_CUDA_TEXMODE_UNIFIED EF_CUDA_64BIT_ADDRESS EF_CUDA_ACCELERATORS EF_CUDA_SM90 EF_CUDA_VIRTUAL_SM(EF_CUDA_SM90)"
	.elftype	@"ET_EXEC"


//--------------------- .nv.info                  --------------------------
	.section	.nv.info,"",@"SHT_CUDA_INFO"
	.align	4


	//----- nvinfo : EIATTR_REGCOUNT
	.align		4
        /*0000*/ 	.byte	0x04, 0x2f
        /*0002*/ 	.short	(.L_1 - .L_0)
	.align		4
.L_0:
        /*0004*/ 	.word	index@(triton_poi_fused_cat_5)
        /*0008*/ 	.word	0x0000001a


	//----- nvinfo : EIATTR_MIN_STACK_SIZE
	.align		4
.L_1:
        /*000c*/ 	.byte	0x04, 0x12
        /*000e*/ 	.short	(.L_3 - .L_2)
	.align		4
.L_2:
        /*0010*/ 	.word	index@(triton_poi_fused_cat_5)
        /*0014*/ 	.word	0x00000000


	//----- nvinfo : EIATTR_FRAME_SIZE
	.align		4
.L_3:
        /*0018*/ 	.byte	0x04, 0x11
        /*001a*/ 	.short	(.L_5 - .L_4)
	.align		4
.L_4:
        /*001c*/ 	.word	index@(triton_poi_fused_cat_5)
        /*0020*/ 	.word	0x00000000


	//----- nvinfo : EIATTR_MIN_STACK_SIZE
	.align		4
.L_5:
        /*0024*/ 	.byte	0x04, 0x12
        /*0026*/ 	.short	(.L_7 - .L_6)
	.align		4
.L_6:
        /*0028*/ 	.word	index@(triton_poi_fused_cat_5)
        /*002c*/ 	.word	0x00000000
.L_7:


//--------------------- .nv.info.triton_poi_fused_cat_5 --------------------------
	.section	.nv.info.triton_poi_fused_cat_5,"",@"SHT_CUDA_INFO"
	.sectionflags	@""
	.align	4


	//----- nvinfo : EIATTR_CUDA_API_VERSION
	.align		4
        /*0000*/ 	.byte	0x04, 0x37
        /*0002*/ 	.short	(.L_9 - .L_8)
.L_8:
        /*0004*/ 	.word	0x0000007c


	//----- nvinfo : EIATTR_KPARAM_INFO
	.align		4
.L_9:
        /*0008*/ 	.byte	0x04, 0x17
        /*000a*/ 	.short	(.L_11 - .L_10)
.L_10:
        /*000c*/ 	.word	0x00000000
        /*0010*/ 	.short	0x0006
        /*0012*/ 	.short	0x0030
        /*0014*/ 	.byte	0x00, 0xf0, 0x11, 0x00


	//----- nvinfo : EIATTR_KPARAM_INFO
	.align		4
.L_11:
        /*0018*/ 	.byte	0x04, 0x17
        /*001a*/ 	.short	(.L_13 - .L_12)
.L_12:
        /*001c*/ 	.word	0x00000000
        /*0020*/ 	.short	0x0005
        /*0022*/ 	.short	0x0028
        /*0024*/ 	.byte	0x00, 0xf4, 0x21, 0x00


	//----- nvinfo : EIATTR_KPARAM_INFO
	.align		4
.L_13:
        /*0028*/ 	.byte	0x04, 0x17
        /*002a*/ 	.short	(.L_15 - .L_14)
.L_14:
        /*002c*/ 	.word	0x00000000
        /*0030*/ 	.short	0x0004
        /*0032*/ 	.short	0x0020
        /*0034*/ 	.byte	0x00, 0xf4, 0x21, 0x00


	//----- nvinfo : EIATTR_KPARAM_INFO
	.align		4
.L_15:
        /*0038*/ 	.byte	0x04, 0x17
        /*003a*/ 	.short	(.L_17 - .L_16)
.L_16:
        /*003c*/ 	.word	0x00000000
        /*0040*/ 	.short	0x0003
        /*0042*/ 	.short	0x0018
        /*0044*/ 	.byte	0x00, 0xf4, 0x21, 0x00


	//----- nvinfo : EIATTR_KPARAM_INFO
	.align		4
.L_17:
        /*0048*/ 	.byte	0x04, 0x17
        /*004a*/ 	.short	(.L_19 - .L_18)
.L_18:
        /*004c*/ 	.word	0x00000000
        /*0050*/ 	.short	0x0002
        /*0052*/ 	.short	0x0010
        /*0054*/ 	.byte	0x00, 0xf4, 0x21, 0x00


	//----- nvinfo : EIATTR_KPARAM_INFO
	.align		4
.L_19:
        /*0058*/ 	.byte	0x04, 0x17
        /*005a*/ 	.short	(.L_21 - .L_20)
.L_20:
        /*005c*/ 	.word	0x00000000
        /*0060*/ 	.short	0x0001
        /*0062*/ 	.short	0x0008
        /*0064*/ 	.byte	0x00, 0xf4, 0x21, 0x00


	//----- nvinfo : EIATTR_KPARAM_INFO
	.align		4
.L_21:
        /*0068*/ 	.byte	0x04, 0x17
        /*006a*/ 	.short	(.L_23 - .L_22)
.L_22:
        /*006c*/ 	.word	0x00000000
        /*0070*/ 	.short	0x0000
        /*0072*/ 	.short	0x0000
        /*0074*/ 	.byte	0x00, 0xf4, 0x21, 0x00


	//----- nvinfo : EIATTR_SPARSE_MMA_MASK
	.align		4
.L_23:
        /*0078*/ 	.byte	0x03, 0x50
        /*007a*/ 	.short	0x0000


	//----- nvinfo : EIATTR_MAXREG_COUNT
	.align		4
        /*007c*/ 	.byte	0x03, 0x1b
        /*007e*/ 	.short	0x00ff


	//----- nvinfo : EIATTR_EXIT_INSTR_OFFSETS
	.align		4
        /*0080*/ 	.byte	0x04, 0x1c
        /*0082*/ 	.short	(.L_25 - .L_24)


	//   ....[0]....
.L_24:
        /*0084*/ 	.word	0x00000550


	//   ....[1]....
        /*0088*/ 	.word	0x00000570


	//----- nvinfo : EIATTR_REQNTID
	.align		4
.L_25:
        /*008c*/ 	.byte	0x04, 0x10
        /*008e*/ 	.short	(.L_27 - .L_26)
.L_26:
        /*0090*/ 	.word	0x00000080
        /*0094*/ 	.word	0x00000001
        /*0098*/ 	.word	0x00000001


	//----- nvinfo : EIATTR_CBANK_PARAM_SIZE
	.align		4
.L_27:
        /*009c*/ 	.byte	0x03, 0x19
        /*009e*/ 	.short	0x0034


	//----- nvinfo : EIATTR_PARAM_CBANK
	.align		4
        /*00a0*/ 	.byte	0x04, 0x0a
        /*00a2*/ 	.short	(.L_29 - .L_28)
	.align		4
.L_28:
        /*00a4*/ 	.word	index@(.nv.constant0.triton_poi_fused_cat_5)
        /*00a8*/ 	.short	0x0210
        /*00aa*/ 	.short	0x0034


	//----- nvinfo : EIATTR_SW_WAR
	.align		4
.L_29:
        /*00ac*/ 	.byte	0x04, 0x36
        /*00ae*/ 	.short	(.L_31 - .L_30)
.L_30:
        /*00b0*/ 	.word	0x00000008
.L_31:


//--------------------- .nv.callgraph             --------------------------
	.section	.nv.callgraph,"",@"SHT_CUDA_CALLGRAPH"
	.align	4
	.sectionentsize	8
	.align		4
        /*0000*/ 	.word	0x00000000
	.align		4
        /*0004*/ 	.word	0xffffffff
	.align		4
        /*0008*/ 	.word	0x00000000
	.align		4
        /*000c*/ 	.word	0xfffffffe
	.align		4
        /*0010*/ 	.word	0x00000000
	.align		4
        /*0014*/ 	.word	0xfffffffd
	.align		4
        /*0018*/ 	.word	0x00000000
	.align		4
        /*001c*/ 	.word	0xfffffffc


//--------------------- .text.triton_poi_fused_cat_5 --------------------------
	.section	.text.triton_poi_fused_cat_5,"ax",@progbits
	.align	128
        .global         triton_poi_fused_cat_5
        .type           triton_poi_fused_cat_5,@function
        .size           triton_poi_fused_cat_5,(.L_x_1 - triton_poi_fused_cat_5)
        .other          triton_poi_fused_cat_5,@"STO_CUDA_ENTRY STV_DEFAULT"
triton_poi_fused_cat_5:
.text.triton_poi_fused_cat_5:
[----:B------:R-:W0:Y:S02]  /*0000*/  LDC R1, c[0x0][0x28] ;  /* 0x00000a00ff017b82 */ /* 0x000e240000000800 */
[----:B------:R-:W1:Y:S01]  /*0010*/  S2R R0, SR_TID.X ;  /* 0x0000000000007919 */ /* 0x000e620000002100 */
[----:B------:R-:W-:Y:S01]  /*0020*/  ULDC.64 UR4, c[0x0][0x208] ;  /* 0x0000820000047ab9 */ /* 0x000fe20000000a00 */
[----:B------:R-:W2:Y:S01]  /*0030*/  S2R R5, SR_CTAID.X ;  /* 0x0000000000057919 */ /* 0x000ea20000002500 */
[----:B-1----:R-:W-:Y:S01]  /*0040*/  IMAD.SHL.U32 R0, R0, 0x2, RZ ;  /* 0x0000000200007824 */ /* 0x002fe200078e00ff */
[----:B--2---:R-:W-:-:S04]  /*0050*/  SHF.R.S32.HI R3, RZ, 0x17, R5 ;  /* 0x00000017ff037819 */ /* 0x004fc80000011405 */
[----:B------:R-:W-:Y:S02]  /*0060*/  LOP3.LUT R0, R0, 0xfe, RZ, 0xc0, !PT ;  /* 0x000000fe00007812 */ /* 0x000fe400078ec0ff */
[----:B------:R-:W-:-:S03]  /*0070*/  SGXT R3, R3, 0x1 ;  /* 0x000000010303781a */ /* 0x000fc60000000200 */
[----:B------:R-:W-:-:S04]  /*0080*/  IMAD R0, R5, 0x100, R0 ;  /* 0x0000010005007824 */ /* 0x000fc800078e0200 */
[----:B------:R-:W-:Y:S01]  /*0090*/  IMAD.HI R11, R0, 0x78787879, RZ ;  /* 0x78787879000b7827 */ /* 0x000fe200078e02ff */
[----:B------:R-:W-:Y:S02]  /*00a0*/  LEA.HI R4, R3, R0, RZ, 0x4 ;  /* 0x0000000003047211 */ /* 0x000fe400078f20ff */
[----:B------:R-:W1:Y:S02]  /*00b0*/  LDC.64 R2, c[0x0][0x218] ;  /* 0x00008600ff027b82 */ /* 0x000e640000000a00 */
[----:B------:R-:W-:Y:S02]  /*00c0*/  SHF.R.S32.HI R15, RZ, 0x4, R4 ;  /* 0x00000004ff0f7819 */ /* 0x000fe40000011404 */
[----:B------:R-:W-:-:S03]  /*00d0*/  SHF.R.U32.HI R8, RZ, 0x1f, R11 ;  /* 0x0000001fff087819 */ /* 0x000fc6000001160b */
[----:B------:R-:W-:Y:S01]  /*00e0*/  IMAD.HI R5, R15, 0x78787879, RZ ;  /* 0x787878790f057827 */ /* 0x000fe200078e02ff */
[----:B------:R-:W-:Y:S02]  /*00f0*/  LEA.HI.SX32 R11, R11, R8, 0x17 ;  /* 0x000000080b0b7211 */ /* 0x000fe400078fbaff */
[----:B------:R-:W2:Y:S02]  /*0100*/  LDC.64 R8, c[0x0][0x228] ;  /* 0x00008a00ff087b82 */ /* 0x000ea40000000a00 */
[----:B------:R-:W-:-:S04]  /*0110*/  SHF.R.U32.HI R6, RZ, 0x1f, R5 ;  /* 0x0000001fff067819 */ /* 0x000fc80000011605 */
[----:B------:R-:W-:Y:S02]  /*0120*/  LEA.HI.SX32 R10, R5, R6, 0x1b ;  /* 0x00000006050a7211 */ /* 0x000fe400078fdaff */
[----:B------:R-:W3:Y:S01]  /*0130*/  LDC.64 R6, c[0x0][0x220] ;  /* 0x00008800ff067b82 */ /* 0x000ee20000000a00 */
[----:B------:R-:W-:Y:S02]  /*0140*/  LOP3.LUT R5, R4, 0xfffffff0, RZ, 0xc0, !PT ;  /* 0xfffffff004057812 */ /* 0x000fe400078ec0ff */
[----:B------:R-:W-:-:S03]  /*0150*/  IMAD R15, R10, -0x44, R15 ;  /* 0xffffffbc0a0f7824 */ /* 0x000fc600078e020f */
[C---:B------:R-:W-:Y:S02]  /*0160*/  IMAD.IADD R4, R0.reuse, 0x1, -R5 ;  /* 0x0000000100047824 */ /* 0x040fe400078e0a05 */
[C---:B------:R-:W-:Y:S01]  /*0170*/  VIADD R13, R15.reuse, 0xfffffffc ;  /* 0xfffffffc0f0d7836 */ /* 0x040fe20000000000 */
[----:B------:R-:W-:Y:S01]  /*0180*/  ISETP.GT.AND P1, PT, R15, 0x23, PT ;  /* 0x000000230f00780c */ /* 0x000fe20003f24270 */
[----:B------:R-:W-:Y:S02]  /*0190*/  IMAD R10, R11, 0x200, R4 ;  /* 0x000002000b0a7824 */ /* 0x000fe400078e0204 */
[----:B------:R-:W4:Y:S01]  /*01a0*/  LDC.64 R4, c[0x0][0x230] ;  /* 0x00008c00ff047b82 */ /* 0x000f220000000a00 */
[C---:B------:R-:W-:Y:S01]  /*01b0*/  ISETP.GE.U32.AND P0, PT, R13.reuse, 0x20, PT ;  /* 0x000000200d00780c */ /* 0x040fe20003f06070 */
[--C-:B------:R-:W-:Y:S01]  /*01c0*/  IMAD R17, R13, 0x10, R10.reuse ;  /* 0x000000100d117824 */ /* 0x100fe200078e020a */
[C---:B------:R-:W-:Y:S01]  /*01d0*/  ISETP.LT.AND P6, PT, R0.reuse, 0x1100, P1 ;  /* 0x000011000000780c */ /* 0x040fe20000fc1270 */
[----:B------:R-:W-:Y:S01]  /*01e0*/  IMAD R10, R15, 0x10, R10 ;  /* 0x000000100f0a7824 */ /* 0x000fe200078e020a */
[----:B------:R-:W-:Y:S01]  /*01f0*/  ISETP.LT.AND P5, PT, R0, 0x1100, !P0 ;  /* 0x000011000000780c */ /* 0x000fe200047a1270 */
[----:B-1----:R-:W-:Y:S01]  /*0200*/  IMAD.WIDE R16, R17, 0x4, R2 ;  /* 0x0000000411107825 */ /* 0x002fe200078e0202 */
[----:B------:R-:W-:-:S03]  /*0210*/  CS2R R2, SRZ ;  /* 0x0000000000027805 */ /* 0x000fc6000001ff00 */
[----:B------:R-:W-:Y:S02]  /*0220*/  VIADD R21, R10, 0xfffffdc0 ;  /* 0xfffffdc00a157836 */ /* 0x000fe40000000000 */
[----:B------:R-:W-:Y:S02]  /*0230*/  IMAD.MOV.U32 R10, RZ, RZ, RZ ;  /* 0x000000ffff0a7224 */ /* 0x000fe400078e00ff */
[----:B---3--:R-:W-:Y:S01]  /*0240*/  IMAD.WIDE R6, R13, 0x4, R6 ;  /* 0x000000040d067825 */ /* 0x008fe200078e0206 */
[----:B------:R-:W-:Y:S01]  /*0250*/  CS2R R18, SRZ ;  /* 0x0000000000127805 */ /* 0x000fe2000001ff00 */
[----:B------:R-:W1:Y:S02]  /*0260*/  LDC.64 R12, c[0x0][0x210] ;  /* 0x00008400ff0c7b82 */ /* 0x000e640000000a00 */
[----:B------:R-:W3:Y:S01]  /*0270*/  @P5 LDG.E.64 R2, desc[UR4][R16.64] ;  /* 0x0000000410025981 */ /* 0x000ee2000c1e1b00 */
[----:B--2---:R-:W-:-:S03]  /*0280*/  IMAD.WIDE R20, R21, 0x4, R8 ;  /* 0x0000000415147825 */ /* 0x004fc600078e0208 */
[----:B------:R-:W2:Y:S01]  /*0290*/  @P5 LDG.E.EL R10, desc[UR4][R6.64] ;  /* 0x00000004060a5981 */ /* 0x000ea2000c2e1900 */
[----:B------:R-:W-:Y:S01]  /*02a0*/  CS2R R8, SRZ ;  /* 0x0000000000087805 */ /* 0x000fe2000001ff00 */
[----:B----4-:R-:W-:-:S04]  /*02b0*/  IMAD.WIDE R22, R15, 0x4, R4 ;  /* 0x000000040f167825 */ /* 0x010fc800078e0204 */
[----:B------:R-:W-:Y:S01]  /*02c0*/  IMAD.MOV.U32 R14, RZ, RZ, RZ ;  /* 0x000000ffff0e7224 */ /* 0x000fe200078e00ff */
[----:B------:R-:W4:Y:S04]  /*02d0*/  @P6 LDG.E.64 R8, desc[UR4][R20.64] ;  /* 0x0000000414086981 */ /* 0x000f28000c1e1b00 */
[----:B------:R-:W5:Y:S04]  /*02e0*/  @P6 LDG.E.EL R18, desc[UR4][R22.64+-0x90] ;  /* 0xffff700416126981 */ /* 0x000f68000c2e1900 */
[----:B------:R-:W5:Y:S01]  /*02f0*/  @P6 LDG.E.EL R14, desc[UR4][R22.64+-0x90] ;  /* 0xffff7004160e6981 */ /* 0x000f62000c2e1900 */
[----:B------:R-:W-:-:S03]  /*0300*/  ISETP.GE.AND P2, PT, R15, 0x4, PT ;  /* 0x000000040f00780c */ /* 0x000fc60003f46270 */
[----:B------:R2:W5:Y:S01]  /*0310*/  @P5 LDG.E.EL R19, desc[UR4][R6.64] ;  /* 0x0000000406135981 */ /* 0x000562000c2e1900 */
[----:B------:R-:W-:Y:S01]  /*0320*/  IMAD R4, R11, -0x440, R0 ;  /* 0xfffffbc00b047824 */ /* 0x000fe200078e0200 */
[----:B------:R-:W-:-:S03]  /*0330*/  ISETP.LT.AND P3, PT, R0, 0x1100, !P2 ;  /* 0x000011000000780c */ /* 0x000fc60005761270 */
[----:B------:R-:W-:Y:S01]  /*0340*/  IMAD R11, R11, 0x40, R4 ;  /* 0x000000400b0b7824 */ /* 0x000fe200078e0204 */
[----:B------:R-:W-:-:S03]  /*0350*/  CS2R R4, SRZ ;  /* 0x0000000000047805 */ /* 0x000fc6000001ff00 */
[----:B-1----:R-:W-:-:S06]  /*0360*/  IMAD.WIDE R12, R11, 0x4, R12 ;  /* 0x000000040b0c7825 */ /* 0x002fcc00078e020c */
[----:B------:R-:W5:Y:S01]  /*0370*/  @P3 LDG.E.64 R4, desc[UR4][R12.64] ;  /* 0x000000040c043981 */ /* 0x000f62000c1e1b00 */
[----:B---3--:R-:W-:Y:S02]  /*0380*/  SEL R2, R2, RZ, P5 ;  /* 0x000000ff02027207 */ /* 0x008fe40002800000 */
[----:B--2---:R-:W-:-:S04]  /*0390*/  SEL R7, R10, RZ, P5 ;  /* 0x000000ff0a077207 */ /* 0x004fc80002800000 */
[C---:B------:R-:W-:Y:S01]  /*03a0*/  FSETP.GT.AND P4, PT, R2.reuse, -R7, PT ;  /* 0x800000070200720b */ /* 0x040fe20003f84000 */
[----:B------:R-:W-:Y:S01]  /*03b0*/  FADD R10, R2, R7 ;  /* 0x00000007020a7221 */ /* 0x000fe20000000000 */
[----:B----4-:R-:W-:Y:S02]  /*03c0*/  SEL R9, R9, RZ, P6 ;  /* 0x000000ff09097207 */ /* 0x010fe40003000000 */
[----:B-----5:R-:W-:Y:S02]  /*03d0*/  SEL R18, R18, RZ, P6 ;  /* 0x000000ff12127207 */ /* 0x020fe40003000000 */
[----:B------:R-:W-:-:S07]  /*03e0*/  SEL R8, R8, RZ, P6 ;  /* 0x000000ff08087207 */ /* 0x000fce0003000000 */
[----:B------:R-:W-:Y:S01]  /*03f0*/  @!P4 FMUL R10, R10, 0.20000000298023223877 ;  /* 0x3e4ccccd0a0ac820 */ /* 0x000fe20000400000 */
[----:B------:R-:W-:Y:S02]  /*0400*/  FSETP.GT.AND P4, PT, R9, -R18, PT ;  /* 0x800000120900720b */ /* 0x000fe40003f84000 */
[----:B------:R-:W-:Y:S02]  /*0410*/  SEL R11, R14, RZ, P6 ;  /* 0x000000ff0e0b7207 */ /* 0x000fe40003000000 */
[----:B------:R-:W-:Y:S02]  /*0420*/  SEL R7, R3, RZ, P5 ;  /* 0x000000ff03077207 */ /* 0x000fe40002800000 */
[----:B------:R-:W1:Y:S01]  /*0430*/  LDC.64 R2, c[0x0][0x238] ;  /* 0x00008e00ff027b82 */ /* 0x000e620000000a00 */
[----:B------:R-:W-:Y:S02]  /*0440*/  SEL R6, R19, RZ, P5 ;  /* 0x000000ff13067207 */ /* 0x000fe40002800000 */
[----:B------:R-:W-:Y:S01]  /*0450*/  FSETP.GT.AND P6, PT, R8, -R11, PT ;  /* 0x8000000b0800720b */ /* 0x000fe20003fc4000 */
[----:B------:R-:W-:Y:S01]  /*0460*/  FADD R18, R9, R18 ;  /* 0x0000001209127221 */ /* 0x000fe20000000000 */
[C---:B------:R-:W-:Y:S01]  /*0470*/  FSETP.GT.AND P5, PT, R7.reuse, -R6, PT ;  /* 0x800000060700720b */ /* 0x040fe20003fa4000 */
[----:B------:R-:W-:-:S02]  /*0480*/  FADD R7, R7, R6 ;  /* 0x0000000607077221 */ /* 0x000fc40000000000 */
[----:B------:R-:W-:Y:S01]  /*0490*/  @!P4 FMUL R18, R18, 0.20000000298023223877 ;  /* 0x3e4ccccd1212c820 */ /* 0x000fe20000400000 */
[----:B------:R-:W-:Y:S01]  /*04a0*/  ISETP.GE.AND P4, PT, R0, 0x1100, PT ;  /* 0x000011000000780c */ /* 0x000fe20003f86270 */
[----:B------:R-:W-:Y:S01]  /*04b0*/  FADD R6, R8, R11 ;  /* 0x0000000b08067221 */ /* 0x000fe20000000000 */
[----:B------:R-:W-:-:S05]  /*04c0*/  SEL R9, R4, RZ, P3 ;  /* 0x000000ff04097207 */ /* 0x000fca0001800000 */
[----:B------:R-:W-:Y:S01]  /*04d0*/  @!P6 FMUL R6, R6, 0.20000000298023223877 ;  /* 0x3e4ccccd0606e820 */ /* 0x000fe20000400000 */
[----:B------:R-:W-:Y:S01]  /*04e0*/  SEL R4, R5, RZ, P3 ;  /* 0x000000ff05047207 */ /* 0x000fe20001800000 */
[----:B------:R-:W-:Y:S01]  /*04f0*/  @!P5 FMUL R7, R7, 0.20000000298023223877 ;  /* 0x3e4ccccd0707d820 */ /* 0x000fe20000400000 */
[----:B------:R-:W-:Y:S02]  /*0500*/  @P0 FSEL R7, R18, RZ, P1 ;  /* 0x000000ff12070208 */ /* 0x000fe40000800000 */
[----:B------:R-:W-:Y:S02]  /*0510*/  @P0 FSEL R10, R6, RZ, P1 ;  /* 0x000000ff060a0208 */ /* 0x000fe40000800000 */
[----:B------:R-:W-:Y:S01]  /*0520*/  SEL R7, R4, R7, !P2 ;  /* 0x0000000704077207 */ /* 0x000fe20005000000 */
[----:B-1----:R-:W-:Y:S01]  /*0530*/  IMAD.WIDE R2, R0, 0x4, R2 ;  /* 0x0000000400027825 */ /* 0x002fe200078e0202 */
[----:B------:R-:W-:Y:S01]  /*0540*/  SEL R6, R9, R10, !P2 ;  /* 0x0000000a09067207 */ /* 0x000fe20005000000 */
[----:B------:R-:W-:Y:S06]  /*0550*/  @P4 EXIT ;  /* 0x000000000000494d */ /* 0x000fec0003800000 */
[----:B------:R-:W-:Y:S01]  /*0560*/  STG.E.64 desc[UR4][R2.64], R6 ;  /* 0x0000000602007986 */ /* 0x000fe2000c101b04 */
[----:B------:R-:W-:Y:S05]  /*0570*/  EXIT ;  /* 0x000000000000794d */ /* 0x000fea0003800000 */
.L_x_0:
[----:B------:R-:W-:-:S00]  /*0580*/  BRA `(.L_x_0) ;  /* 0xfffffffc00fc7947 */ /* 0x000fc0000383ffff */
[----:B------:R-:W-:-:S00]  /*0590*/  NOP ;  /* 0x0000000000007918 */ /* 0x000fc00000000000 */
        /* <DEDUP_REMOVED lines=14> */
.L_x_1:


//--------------------- .nv.constant0.triton_poi_fused_cat_5 --------------------------
	.section	.nv.constant0.triton_poi_fused_cat_5,"a",@progbits
	.sectionflags	@""
	.align	4
.nv.constant0.triton_poi_fused_cat_5:
	.zero		580
